//
// Generated by NVIDIA NVVM Compiler
//
// Compiler Build ID: CL-36424714
// Cuda compilation tools, release 13.0, V13.0.88
// Based on NVVM 20.0.0
//

.version 9.0
.target sm_100
.address_size 64

	// .globl	_Z25vector_addition_coalescedPdS_S_i
// _ZZ22vector_addition_sharedPdS_S_iE8shared_A has been demoted
// _ZZ22vector_addition_sharedPdS_S_iE8shared_B has been demoted

.visible .entry _Z25vector_addition_coalescedPdS_S_i(
	.param .u64 .ptr .align 1 _Z25vector_addition_coalescedPdS_S_i_param_0,
	.param .u64 .ptr .align 1 _Z25vector_addition_coalescedPdS_S_i_param_1,
	.param .u64 .ptr .align 1 _Z25vector_addition_coalescedPdS_S_i_param_2,
	.param .u32 _Z25vector_addition_coalescedPdS_S_i_param_3
)
{
	.reg .pred 	%p<2>;
	.reg .b32 	%r<6>;
	.reg .b64 	%rd<11>;
	.reg .b64 	%fd<4>;

	ld.param.u64 	%rd1, [_Z25vector_addition_coalescedPdS_S_i_param_0];
	ld.param.u64 	%rd2, [_Z25vector_addition_coalescedPdS_S_i_param_1];
	ld.param.u64 	%rd3, [_Z25vector_addition_coalescedPdS_S_i_param_2];
	ld.param.u32 	%r2, [_Z25vector_addition_coalescedPdS_S_i_param_3];
	mov.u32 	%r3, %ntid.x;
	mov.u32 	%r4, %ctaid.x;
	mov.u32 	%r5, %tid.x;
	mad.lo.s32 	%r1, %r3, %r4, %r5;
	setp.ge.s32 	%p1, %r1, %r2;
	@%p1 bra 	$L__BB0_2;
	cvta.to.global.u64 	%rd4, %rd1;
	cvta.to.global.u64 	%rd5, %rd2;
	cvta.to.global.u64 	%rd6, %rd3;
	mul.wide.s32 	%rd7, %r1, 8;
	add.s64 	%rd8, %rd4, %rd7;
	ld.global.f64 	%fd1, [%rd8];
	add.s64 	%rd9, %rd5, %rd7;
	ld.global.f64 	%fd2, [%rd9];
	add.f64 	%fd3, %fd1, %fd2;
	add.s64 	%rd10, %rd6, %rd7;
	st.global.f64 	[%rd10], %fd3;
$L__BB0_2:
	ret;

}
	// .globl	_Z27vector_addition_uncoalescedPdS_S_i
.visible .entry _Z27vector_addition_uncoalescedPdS_S_i(
	.param .u64 .ptr .align 1 _Z27vector_addition_uncoalescedPdS_S_i_param_0,
	.param .u64 .ptr .align 1 _Z27vector_addition_uncoalescedPdS_S_i_param_1,
	.param .u64 .ptr .align 1 _Z27vector_addition_uncoalescedPdS_S_i_param_2,
	.param .u32 _Z27vector_addition_uncoalescedPdS_S_i_param_3
)
{
	.reg .pred 	%p<6>;
	.reg .b32 	%r<28>;
	.reg .b64 	%rd<18>;
	.reg .b64 	%fd<16>;

	ld.param.u64 	%rd7, [_Z27vector_addition_uncoalescedPdS_S_i_param_0];
	ld.param.u64 	%rd8, [_Z27vector_addition_uncoalescedPdS_S_i_param_1];
	ld.param.u64 	%rd9, [_Z27vector_addition_uncoalescedPdS_S_i_param_2];
	ld.param.u32 	%r13, [_Z27vector_addition_uncoalescedPdS_S_i_param_3];
	cvta.to.global.u64 	%rd1, %rd9;
	cvta.to.global.u64 	%rd2, %rd8;
	cvta.to.global.u64 	%rd3, %rd7;
	mov.u32 	%r14, %ctaid.x;
	mov.u32 	%r15, %ntid.x;
	mul.lo.s32 	%r1, %r14, %r15;
	mov.u32 	%r2, %tid.x;
	add.s32 	%r26, %r1, %r2;
	setp.ge.s32 	%p1, %r26, %r13;
	@%p1 bra 	$L__BB1_7;
	add.s32 	%r16, %r26, 32;
	max.s32 	%r17, %r13, %r16;
	not.b32 	%r18, %r1;
	add.s32 	%r19, %r17, %r18;
	sub.s32 	%r4, %r19, %r2;
	and.b32  	%r20, %r4, 96;
	setp.eq.s32 	%p2, %r20, 96;
	@%p2 bra 	$L__BB1_4;
	shr.u32 	%r21, %r4, 5;
	add.s32 	%r22, %r21, 1;
	and.b32  	%r23, %r22, 3;
	neg.s32 	%r24, %r23;
$L__BB1_3:
	.pragma "nounroll";
	mul.wide.s32 	%rd10, %r26, 8;
	add.s64 	%rd11, %rd1, %rd10;
	add.s64 	%rd12, %rd2, %rd10;
	add.s64 	%rd13, %rd3, %rd10;
	ld.global.f64 	%fd1, [%rd13];
	ld.global.f64 	%fd2, [%rd12];
	add.f64 	%fd3, %fd1, %fd2;
	st.global.f64 	[%rd11], %fd3;
	add.s32 	%r26, %r26, 32;
	add.s32 	%r24, %r24, 1;
	setp.ne.s32 	%p3, %r24, 0;
	@%p3 bra 	$L__BB1_3;
$L__BB1_4:
	setp.lt.u32 	%p4, %r4, 96;
	@%p4 bra 	$L__BB1_7;
	add.s64 	%rd4, %rd3, 512;
	add.s64 	%rd5, %rd2, 512;
	add.s64 	%rd6, %rd1, 512;
$L__BB1_6:
	mul.wide.s32 	%rd14, %r26, 8;
	add.s64 	%rd15, %rd4, %rd14;
	add.s64 	%rd16, %rd5, %rd14;
	add.s64 	%rd17, %rd6, %rd14;
	ld.global.f64 	%fd4, [%rd15+-512];
	ld.global.f64 	%fd5, [%rd16+-512];
	add.f64 	%fd6, %fd4, %fd5;
	st.global.f64 	[%rd17+-512], %fd6;
	ld.global.f64 	%fd7, [%rd15+-256];
	ld.global.f64 	%fd8, [%rd16+-256];
	add.f64 	%fd9, %fd7, %fd8;
	st.global.f64 	[%rd17+-256], %fd9;
	ld.global.f64 	%fd10, [%rd15];
	ld.global.f64 	%fd11, [%rd16];
	add.f64 	%fd12, %fd10, %fd11;
	st.global.f64 	[%rd17], %fd12;
	ld.global.f64 	%fd13, [%rd15+256];
	ld.global.f64 	%fd14, [%rd16+256];
	add.f64 	%fd15, %fd13, %fd14;
	st.global.f64 	[%rd17+256], %fd15;
	add.s32 	%r26, %r26, 128;
	setp.lt.s32 	%p5, %r26, %r13;
	@%p5 bra 	$L__BB1_6;
$L__BB1_7:
	ret;

}
	// .globl	_Z22vector_addition_sharedPdS_S_i
.visible .entry _Z22vector_addition_sharedPdS_S_i(
	.param .u64 .ptr .align 1 _Z22vector_addition_sharedPdS_S_i_param_0,
	.param .u64 .ptr .align 1 _Z22vector_addition_sharedPdS_S_i_param_1,
	.param .u64 .ptr .align 1 _Z22vector_addition_sharedPdS_S_i_param_2,
	.param .u32 _Z22vector_addition_sharedPdS_S_i_param_3
)
{
	.reg .pred 	%p<2>;
	.reg .b32 	%r<11>;
	.reg .b64 	%rd<11>;
	.reg .b64 	%fd<4>;
	// demoted variable
	.shared .align 8 .b8 _ZZ22vector_addition_sharedPdS_S_iE8shared_A[2048];
	// demoted variable
	.shared .align 8 .b8 _ZZ22vector_addition_sharedPdS_S_iE8shared_B[2048];
	ld.param.u64 	%rd1, [_Z22vector_addition_sharedPdS_S_i_param_0];
	ld.param.u64 	%rd2, [_Z22vector_addition_sharedPdS_S_i_param_1];
	ld.param.u64 	%rd3, [_Z22vector_addition_sharedPdS_S_i_param_2];
	ld.param.u32 	%r3, [_Z22vector_addition_sharedPdS_S_i_param_3];
	mov.u32 	%r4, %ctaid.x;
	mov.u32 	%r5, %ntid.x;
	mov.u32 	%r1, %tid.x;
	mad.lo.s32 	%r2, %r4, %r5, %r1;
	setp.ge.s32 	%p1, %r2, %r3;
	@%p1 bra 	$L__BB2_2;
	cvta.to.global.u64 	%rd4, %rd3;
	cvta.to.global.u64 	%rd5, %rd1;
	cvta.to.global.u64 	%rd6, %rd2;
	mul.wide.s32 	%rd7, %r2, 8;
	add.s64 	%rd8, %rd5, %rd7;
	ld.global.f64 	%fd1, [%rd8];
	shl.b32 	%r6, %r1, 3;
	mov.u32 	%r7, _ZZ22vector_addition_sharedPdS_S_iE8shared_A;
	add.s32 	%r8, %r7, %r6;
	st.shared.f64 	[%r8], %fd1;
	add.s64 	%rd9, %rd6, %rd7;
	ld.global.f64 	%fd2, [%rd9];
	mov.u32 	%r9, _ZZ22vector_addition_sharedPdS_S_iE8shared_B;
	add.s32 	%r10, %r9, %r6;
	st.shared.f64 	[%r10], %fd2;
	add.f64 	%fd3, %fd1, %fd2;
	add.s64 	%rd10, %rd4, %rd7;
	st.global.f64 	[%rd10], %fd3;
$L__BB2_2:
	ret;

}


// ===== COMPILED SASS (sm_100) =====

	.target	sm_100

	.elftype	@"ET_EXEC"


//--------------------- .note.nv.tkinfo           --------------------------
	.section	.note.nv.tkinfo,"",@"SHT_NOTE"
	.sectionflags	@"SHF_NOTE_NV_TKINFO"
	.tkinfo
        /*0018*/ 	.word	0x00000002
        /*0030*/ 	.string	""
        /*0030*/ 	.string	"ptxas"
        /*0030*/ 	.string	"Cuda compilation tools, release 13.0, V13.0.88"
        /*0030*/ 	.string	"Build cuda_13.0.r13.0/compiler.36424714_0"
        /*0030*/ 	.string	"-arch sm_100 -m 64 "



//--------------------- .note.nv.cuinfo           --------------------------
	.section	.note.nv.cuinfo,"",@"SHT_NOTE"
	.sectionflags	@"SHF_NOTE_NV_CUINFO"
        /*0018*/ 	.short	0x0002
        /*001a*/ 	.short	0x0064
        /*001c*/ 	.short	0x0082
	.zero		2


//--------------------- .nv.info                  --------------------------
	.section	.nv.info,"",@"SHT_CUDA_INFO"
	.align	4


	//----- nvinfo : EIATTR_REGCOUNT
	.align		4
        /*0000*/ 	.byte	0x04, 0x2f
        /*0002*/ 	.short	(.L_1 - .L_0)
	.align		4
.L_0:
        /*0004*/ 	.word	index@(_Z25vector_addition_coalescedPdS_S_i)
        /*0008*/ 	.word	0x0000000e


	//----- nvinfo : EIATTR_FRAME_SIZE
	.align		4
.L_1:
        /*000c*/ 	.byte	0x04, 0x11
        /*000e*/ 	.short	(.L_3 - .L_2)
	.align		4
.L_2:
        /*0010*/ 	.word	index@(_Z25vector_addition_coalescedPdS_S_i)
        /*0014*/ 	.word	0x00000000


	//----- nvinfo : EIATTR_REGCOUNT
	.align		4
.L_3:
        /*0018*/ 	.byte	0x04, 0x2f
        /*001a*/ 	.short	(.L_5 - .L_4)
	.align		4
.L_4:
        /*001c*/ 	.word	index@(_Z27vector_addition_uncoalescedPdS_S_i)
        /*0020*/ 	.word	0x00000016


	//----- nvinfo : EIATTR_FRAME_SIZE
	.align		4
.L_5:
        /*0024*/ 	.byte	0x04, 0x11
        /*0026*/ 	.short	(.L_7 - .L_6)
	.align		4
.L_6:
        /*0028*/ 	.word	index@(_Z27vector_addition_uncoalescedPdS_S_i)
        /*002c*/ 	.word	0x00000000


	//----- nvinfo : EIATTR_REGCOUNT
	.align		4
.L_7:
        /*0030*/ 	.byte	0x04, 0x2f
        /*0032*/ 	.short	(.L_9 - .L_8)
	.align		4
.L_8:
        /*0034*/ 	.word	index@(_Z22vector_addition_sharedPdS_S_i)
        /*0038*/ 	.word	0x00000012


	//----- nvinfo : EIATTR_FRAME_SIZE
	.align		4
.L_9:
        /*003c*/ 	.byte	0x04, 0x11
        /*003e*/ 	.short	(.L_11 - .L_10)
	.align		4
.L_10:
        /*0040*/ 	.word	index@(_Z22vector_addition_sharedPdS_S_i)
        /*0044*/ 	.word	0x00000000


	//----- nvinfo : EIATTR_MIN_STACK_SIZE
	.align		4
.L_11:
        /*0048*/ 	.byte	0x04, 0x12
        /*004a*/ 	.short	(.L_13 - .L_12)
	.align		4
.L_12:
        /*004c*/ 	.word	index@(_Z22vector_addition_sharedPdS_S_i)
        /*0050*/ 	.word	0x00000000


	//----- nvinfo : EIATTR_MIN_STACK_SIZE
	.align		4
.L_13:
        /*0054*/ 	.byte	0x04, 0x12
        /*0056*/ 	.short	(.L_15 - .L_14)
	.align		4
.L_14:
        /*0058*/ 	.word	index@(_Z27vector_addition_uncoalescedPdS_S_i)
        /*005c*/ 	.word	0x00000000


	//----- nvinfo : EIATTR_MIN_STACK_SIZE
	.align		4
.L_15:
        /*0060*/ 	.byte	0x04, 0x12
        /*0062*/ 	.short	(.L_17 - .L_16)
	.align		4
.L_16:
        /*0064*/ 	.word	index@(_Z25vector_addition_coalescedPdS_S_i)
        /*0068*/ 	.word	0x00000000
.L_17:


//--------------------- .nv.compat                --------------------------
	.section	.nv.compat,"",@"SHT_CUDA_COMPAT_INFO"
	.align	4
        /*0000*/ 	.byte	0x02, 0x09, 0x00, 0x00, 0x02, 0x02, 0x01, 0x00, 0x02, 0x05, 0x05, 0x00, 0x03, 0x07, 0x01, 0x01
        /*0010*/ 	.byte	0x02, 0x03, 0x00, 0x00, 0x02, 0x06, 0x01, 0x00, 0x04, 0x0b, 0x08, 0x00, 0x01, 0x00, 0x00, 0x00
        /*0020*/ 	.byte	0x00, 0x00, 0x00, 0x00


//--------------------- .nv.info._Z22vector_addition_sharedPdS_S_i --------------------------
	.section	.nv.info._Z22vector_addition_sharedPdS_S_i,"",@"SHT_CUDA_INFO"
	.sectionflags	@""
	.align	4


	//----- nvinfo : EIATTR_CUDA_API_VERSION
	.align		4
        /*0000*/ 	.byte	0x04, 0x37
        /*0002*/ 	.short	(.L_19 - .L_18)
.L_18:
        /*0004*/ 	.word	0x00000082


	//----- nvinfo : EIATTR_KPARAM_INFO
	.align		4
.L_19:
        /*0008*/ 	.byte	0x04, 0x17
        /*000a*/ 	.short	(.L_21 - .L_20)
.L_20:
        /*000c*/ 	.word	0x00000000
        /*0010*/ 	.short	0x0003
        /*0012*/ 	.short	0x0018
        /*0014*/ 	.byte	0x00, 0xf0, 0x11, 0x00


	//----- nvinfo : EIATTR_KPARAM_INFO
	.align		4
.L_21:
        /*0018*/ 	.byte	0x04, 0x17
        /*001a*/ 	.short	(.L_23 - .L_22)
.L_22:
        /*001c*/ 	.word	0x00000000
        /*0020*/ 	.short	0x0002
        /*0022*/ 	.short	0x0010
        /*0024*/ 	.byte	0x00, 0xf5, 0x21, 0x00


	//----- nvinfo : EIATTR_KPARAM_INFO
	.align		4
.L_23:
        /*0028*/ 	.byte	0x04, 0x17
        /*002a*/ 	.short	(.L_25 - .L_24)
.L_24:
        /*002c*/ 	.word	0x00000000
        /*0030*/ 	.short	0x0001
        /*0032*/ 	.short	0x0008
        /*0034*/ 	.byte	0x00, 0xf5, 0x21, 0x00


	//----- nvinfo : EIATTR_KPARAM_INFO
	.align		4
.L_25:
        /*0038*/ 	.byte	0x04, 0x17
        /*003a*/ 	.short	(.L_27 - .L_26)
.L_26:
        /*003c*/ 	.word	0x00000000
        /*0040*/ 	.short	0x0000
        /*0042*/ 	.short	0x0000
        /*0044*/ 	.byte	0x00, 0xf5, 0x21, 0x00


	//----- nvinfo : EIATTR_SPARSE_MMA_MASK
	.align		4
.L_27:
        /*0048*/ 	.byte	0x03, 0x50
        /*004a*/ 	.short	0x0000


	//----- nvinfo : EIATTR_MAXREG_COUNT
	.align		4
        /*004c*/ 	.byte	0x03, 0x1b
        /*004e*/ 	.short	0x00ff


	//----- nvinfo : EIATTR_MERCURY_ISA_VERSION
	.align		4
        /*0050*/ 	.byte	0x03, 0x5f
        /*0052*/ 	.short	0x0101


	//----- nvinfo : EIATTR_VRC_CTA_INIT_COUNT
	.align		4
        /*0054*/ 	.byte	0x02, 0x4a
	.zero		1
	.zero		1


	//----- nvinfo : EIATTR_EXIT_INSTR_OFFSETS
	.align		4
        /*0058*/ 	.byte	0x04, 0x1c
        /*005a*/ 	.short	(.L_29 - .L_28)


	//   ....[0]....
.L_28:
        /*005c*/ 	.word	0x00000070


	//   ....[1]....
        /*0060*/ 	.word	0x000001c0


	//----- nvinfo : EIATTR_CBANK_PARAM_SIZE
	.align		4
.L_29:
        /*0064*/ 	.byte	0x03, 0x19
        /*0066*/ 	.short	0x001c


	//----- nvinfo : EIATTR_PARAM_CBANK
	.align		4
        /*0068*/ 	.byte	0x04, 0x0a
        /*006a*/ 	.short	(.L_31 - .L_30)
	.align		4
.L_30:
        /*006c*/ 	.word	index@(.nv.constant0._Z22vector_addition_sharedPdS_S_i)
        /*0070*/ 	.short	0x0380
        /*0072*/ 	.short	0x001c


	//----- nvinfo : EIATTR_SW_WAR
	.align		4
.L_31:
        /*0074*/ 	.byte	0x04, 0x36
        /*0076*/ 	.short	(.L_33 - .L_32)
.L_32:
        /*0078*/ 	.word	0x00000008
.L_33:


//--------------------- .nv.info._Z27vector_addition_uncoalescedPdS_S_i --------------------------
	.section	.nv.info._Z27vector_addition_uncoalescedPdS_S_i,"",@"SHT_CUDA_INFO"
	.sectionflags	@""
	.align	4


	//----- nvinfo : EIATTR_CUDA_API_VERSION
	.align		4
        /*0000*/ 	.byte	0x04, 0x37
        /*0002*/ 	.short	(.L_35 - .L_34)
.L_34:
        /*0004*/ 	.word	0x00000082


	//----- nvinfo : EIATTR_KPARAM_INFO
	.align		4
.L_35:
        /*0008*/ 	.byte	0x04, 0x17
        /*000a*/ 	.short	(.L_37 - .L_36)
.L_36:
        /*000c*/ 	.word	0x00000000
        /*0010*/ 	.short	0x0003
        /*0012*/ 	.short	0x0018
        /*0014*/ 	.byte	0x00, 0xf0, 0x11, 0x00


	//----- nvinfo : EIATTR_KPARAM_INFO
	.align		4
.L_37:
        /*0018*/ 	.byte	0x04, 0x17
        /*001a*/ 	.short	(.L_39 - .L_38)
.L_38:
        /*001c*/ 	.word	0x00000000
        /*0020*/ 	.short	0x0002
        /*0022*/ 	.short	0x0010
        /*0024*/ 	.byte	0x00, 0xf5, 0x21, 0x00


	//----- nvinfo : EIATTR_KPARAM_INFO
	.align		4
.L_39:
        /*0028*/ 	.byte	0x04, 0x17
        /*002a*/ 	.short	(.L_41 - .L_40)
.L_40:
        /*002c*/ 	.word	0x00000000
        /*0030*/ 	.short	0x0001
        /*0032*/ 	.short	0x0008
        /*0034*/ 	.byte	0x00, 0xf5, 0x21, 0x00


	//----- nvinfo : EIATTR_KPARAM_INFO
	.align		4
.L_41:
        /*0038*/ 	.byte	0x04, 0x17
        /*003a*/ 	.short	(.L_43 - .L_42)
.L_42:
        /*003c*/ 	.word	0x00000000
        /*0040*/ 	.short	0x0000
        /*0042*/ 	.short	0x0000
        /*0044*/ 	.byte	0x00, 0xf5, 0x21, 0x00


	//----- nvinfo : EIATTR_SPARSE_MMA_MASK
	.align		4
.L_43:
        /*0048*/ 	.byte	0x03, 0x50
        /*004a*/ 	.short	0x0000


	//----- nvinfo : EIATTR_MAXREG_COUNT
	.align		4
        /*004c*/ 	.byte	0x03, 0x1b
        /*004e*/ 	.short	0x00ff


	//----- nvinfo : EIATTR_MERCURY_ISA_VERSION
	.align		4
        /*0050*/ 	.byte	0x03, 0x5f
        /*0052*/ 	.short	0x0101


	//----- nvinfo : EIATTR_VRC_CTA_INIT_COUNT
	.align		4
        /*0054*/ 	.byte	0x02, 0x4a
	.zero		1
	.zero		1


	//----- nvinfo : EIATTR_EXIT_INSTR_OFFSETS
	.align		4
        /*0058*/ 	.byte	0x04, 0x1c
        /*005a*/ 	.short	(.L_45 - .L_44)


	//   ....[0]....
.L_44:
        /*005c*/ 	.word	0x00000080


	//   ....[1]....
        /*0060*/ 	.word	0x00000240


	//   ....[2]....
        /*0064*/ 	.word	0x00000490


	//----- nvinfo : EIATTR_CRS_STACK_SIZE
	.align		4
.L_45:
        /*0068*/ 	.byte	0x04, 0x1e
        /*006a*/ 	.short	(.L_47 - .L_46)
.L_46:
        /*006c*/ 	.word	0x00000000


	//----- nvinfo : EIATTR_CBANK_PARAM_SIZE
	.align		4
.L_47:
        /*0070*/ 	.byte	0x03, 0x19
        /*0072*/ 	.short	0x001c


	//----- nvinfo : EIATTR_PARAM_CBANK
	.align		4
        /*0074*/ 	.byte	0x04, 0x0a
        /*0076*/ 	.short	(.L_49 - .L_48)
	.align		4
.L_48:
        /*0078*/ 	.word	index@(.nv.constant0._Z27vector_addition_uncoalescedPdS_S_i)
        /*007c*/ 	.short	0x0380
        /*007e*/ 	.short	0x001c


	//----- nvinfo : EIATTR_SW_WAR
	.align		4
.L_49:
        /*0080*/ 	.byte	0x04, 0x36
        /*0082*/ 	.short	(.L_51 - .L_50)
.L_50:
        /*0084*/ 	.word	0x00000008
.L_51:


//--------------------- .nv.info._Z25vector_addition_coalescedPdS_S_i --------------------------
	.section	.nv.info._Z25vector_addition_coalescedPdS_S_i,"",@"SHT_CUDA_INFO"
	.sectionflags	@""
	.align	4


	//----- nvinfo : EIATTR_CUDA_API_VERSION
	.align		4
        /*0000*/ 	.byte	0x04, 0x37
        /*0002*/ 	.short	(.L_53 - .L_52)
.L_52:
        /*0004*/ 	.word	0x00000082


	//----- nvinfo : EIATTR_KPARAM_INFO
	.align		4
.L_53:
        /*0008*/ 	.byte	0x04, 0x17
        /*000a*/ 	.short	(.L_55 - .L_54)
.L_54:
        /*000c*/ 	.word	0x00000000
        /*0010*/ 	.short	0x0003
        /*0012*/ 	.short	0x0018
        /*0014*/ 	.byte	0x00, 0xf0, 0x11, 0x00


	//----- nvinfo : EIATTR_KPARAM_INFO
	.align		4
.L_55:
        /*0018*/ 	.byte	0x04, 0x17
        /*001a*/ 	.short	(.L_57 - .L_56)
.L_56:
        /*001c*/ 	.word	0x00000000
        /*0020*/ 	.short	0x0002
        /*0022*/ 	.short	0x0010
        /*0024*/ 	.byte	0x00, 0xf5, 0x21, 0x00


	//----- nvinfo : EIATTR_KPARAM_INFO
	.align		4
.L_57:
        /*0028*/ 	.byte	0x04, 0x17
        /*002a*/ 	.short	(.L_59 - .L_58)
.L_58:
        /*002c*/ 	.word	0x00000000
        /*0030*/ 	.short	0x0001
        /*0032*/ 	.short	0x0008
        /*0034*/ 	.byte	0x00, 0xf5, 0x21, 0x00


	//----- nvinfo : EIATTR_KPARAM_INFO
	.align		4
.L_59:
        /*0038*/ 	.byte	0x04, 0x17
        /*003a*/ 	.short	(.L_61 - .L_60)
.L_60:
        /*003c*/ 	.word	0x00000000
        /*0040*/ 	.short	0x0000
        /*0042*/ 	.short	0x0000
        /*0044*/ 	.byte	0x00, 0xf5, 0x21, 0x00


	//----- nvinfo : EIATTR_SPARSE_MMA_MASK
	.align		4
.L_61:
        /*0048*/ 	.byte	0x03, 0x50
        /*004a*/ 	.short	0x0000


	//----- nvinfo : EIATTR_MAXREG_COUNT
	.align		4
        /*004c*/ 	.byte	0x03, 0x1b
        /*004e*/ 	.short	0x00ff


	//----- nvinfo : EIATTR_MERCURY_ISA_VERSION
	.align		4
        /*0050*/ 	.byte	0x03, 0x5f
        /*0052*/ 	.short	0x0101


	//----- nvinfo : EIATTR_VRC_CTA_INIT_COUNT
	.align		4
        /*0054*/ 	.byte	0x02, 0x4a
	.zero		1
	.zero		1


	//----- nvinfo : EIATTR_EXIT_INSTR_OFFSETS
	.align		4
        /*0058*/ 	.byte	0x04, 0x1c
        /*005a*/ 	.short	(.L_63 - .L_62)


	//   ....[0]....
.L_62:
        /*005c*/ 	.word	0x00000070


	//   ....[1]....
        /*0060*/ 	.word	0x00000130


	//----- nvinfo : EIATTR_CBANK_PARAM_SIZE
	.align		4
.L_63:
        /*0064*/ 	.byte	0x03, 0x19
        /*0066*/ 	.short	0x001c


	//----- nvinfo : EIATTR_PARAM_CBANK
	.align		4
        /*0068*/ 	.byte	0x04, 0x0a
        /*006a*/ 	.short	(.L_65 - .L_64)
	.align		4
.L_64:
        /*006c*/ 	.word	index@(.nv.constant0._Z25vector_addition_coalescedPdS_S_i)
        /*0070*/ 	.short	0x0380
        /*0072*/ 	.short	0x001c


	//----- nvinfo : EIATTR_SW_WAR
	.align		4
.L_65:
        /*0074*/ 	.byte	0x04, 0x36
        /*0076*/ 	.short	(.L_67 - .L_66)
.L_66:
        /*0078*/ 	.word	0x00000008
.L_67:


//--------------------- .nv.callgraph             --------------------------
	.section	.nv.callgraph,"",@"SHT_CUDA_CALLGRAPH"
	.align	4
	.sectionentsize	8
	.align		4
        /*0000*/ 	.word	0x00000000
	.align		4
        /*0004*/ 	.word	0xffffffff
	.align		4
        /*0008*/ 	.word	0x00000000
	.align		4
        /*000c*/ 	.word	0xfffffffe
	.align		4
        /*0010*/ 	.word	0x00000000
	.align		4
        /*0014*/ 	.word	0xfffffffd
	.align		4
        /*0018*/ 	.word	0x00000000
	.align		4
        /*001c*/ 	.word	0xfffffffc


//--------------------- .text._Z22vector_addition_sharedPdS_S_i --------------------------
	.section	.text._Z22vector_addition_sharedPdS_S_i,"ax",@progbits
	.align	128
        .global         _Z22vector_addition_sharedPdS_S_i
        .type           _Z22vector_addition_sharedPdS_S_i,@function
        .size           _Z22vector_addition_sharedPdS_S_i,(.L_x_7 - _Z22vector_addition_sharedPdS_S_i)
        .other          _Z22vector_addition_sharedPdS_S_i,@"STO_CUDA_ENTRY STV_DEFAULT"
_Z22vector_addition_sharedPdS_S_i:
.text._Z22vector_addition_sharedPdS_S_i:
[----:B------:R-:W-:Y:S01]  /*0000*/  LDC R1, c[0x0][0x37c] ;  /* 0x0000df00ff017b82 */ /* 0x000fe20000000800 */
[----:B------:R-:W0:Y:S07]  /*0010*/  S2R R0, SR_TID.X ;  /* 0x0000000000007919 */ /* 0x000e2e0000002100 */
[----:B------:R-:W0:Y:S01]  /*0020*/  S2UR UR4, SR_CTAID.X ;  /* 0x00000000000479c3 */ /* 0x000e220000002500 */
[----:B------:R-:W1:Y:S07]  /*0030*/  LDCU UR5, c[0x0][0x398] ;  /* 0x00007300ff0577ac */ /* 0x000e6e0008000800 */
[----:B------:R-:W0:Y:S02]  /*0040*/  LDC R11, c[0x0][0x360] ;  /* 0x0000d800ff0b7b82 */ /* 0x000e240000000800 */
[----:B0-----:R-:W-:-:S05]  /*0050*/  IMAD R11, R11, UR4, R0 ;  /* 0x000000040b0b7c24 */ /* 0x001fca000f8e0200 */
[----:B-1----:R-:W-:-:S13]  /*0060*/  ISETP.GE.AND P0, PT, R11, UR5, PT ;  /* 0x000000050b007c0c */ /* 0x002fda000bf06270 */
[----:B------:R-:W-:Y:S05]  /*0070*/  @P0 EXIT ;  /* 0x000000000000094d */ /* 0x000fea0003800000 */
[----:B------:R-:W0:Y:S01]  /*0080*/  LDC.64 R2, c[0x0][0x380] ;  /* 0x0000e000ff027b82 */ /* 0x000e220000000a00 */
[----:B------:R-:W1:Y:S07]  /*0090*/  LDCU.64 UR8, c[0x0][0x358] ;  /* 0x00006b00ff0877ac */ /* 0x000e6e0008000a00 */
[----:B------:R-:W2:Y:S08]  /*00a0*/  LDC.64 R4, c[0x0][0x388] ;  /* 0x0000e200ff047b82 */ /* 0x000eb00000000a00 */
[----:B------:R-:W3:Y:S01]  /*00b0*/  S2UR UR6, SR_CgaCtaId ;  /* 0x00000000000679c3 */ /* 0x000ee20000008800 */
[----:B0-----:R-:W-:-:S07]  /*00c0*/  IMAD.WIDE R2, R11, 0x8, R2 ;  /* 0x000000080b027825 */ /* 0x001fce00078e0202 */
[----:B------:R-:W0:Y:S01]  /*00d0*/  LDC.64 R8, c[0x0][0x390] ;  /* 0x0000e400ff087b82 */ /* 0x000e220000000a00 */
[----:B-1----:R-:W4:Y:S01]  /*00e0*/  LDG.E.64 R2, desc[UR8][R2.64] ;  /* 0x0000000802027981 */ /* 0x002f22000c1e1b00 */
[----:B--2---:R-:W-:-:S06]  /*00f0*/  IMAD.WIDE R4, R11, 0x8, R4 ;  /* 0x000000080b047825 */ /* 0x004fcc00078e0204 */
[----:B------:R-:W2:Y:S01]  /*0100*/  LDG.E.64 R4, desc[UR8][R4.64] ;  /* 0x0000000804047981 */ /* 0x000ea2000c1e1b00 */
[----:B------:R-:W-:Y:S02]  /*0110*/  UMOV UR4, 0x400 ;  /* 0x0000040000047882 */ /* 0x000fe40000000000 */
[----:B------:R-:W-:Y:S02]  /*0120*/  UIADD3 UR5, UPT, UPT, UR4, 0x800, URZ ;  /* 0x0000080004057890 */ /* 0x000fe4000fffe0ff */
[----:B---3--:R-:W-:Y:S02]  /*0130*/  ULEA UR4, UR6, UR4, 0x18 ;  /* 0x0000000406047291 */ /* 0x008fe4000f8ec0ff */
[----:B------:R-:W-:-:S04]  /*0140*/  ULEA UR5, UR6, UR5, 0x18 ;  /* 0x0000000506057291 */ /* 0x000fc8000f8ec0ff */
[C---:B------:R-:W-:Y:S01]  /*0150*/  LEA R13, R0.reuse, UR4, 0x3 ;  /* 0x00000004000d7c11 */ /* 0x040fe2000f8e18ff */
[----:B0-----:R-:W-:Y:S01]  /*0160*/  IMAD.WIDE R8, R11, 0x8, R8 ;  /* 0x000000080b087825 */ /* 0x001fe200078e0208 */
[----:B------:R-:W-:-:S03]  /*0170*/  LEA R15, R0, UR5, 0x3 ;  /* 0x00000005000f7c11 */ /* 0x000fc6000f8e18ff */
[----:B----4-:R-:W-:Y:S01]  /*0180*/  STS.64 [R13], R2 ;  /* 0x000000020d007388 */ /* 0x010fe20000000a00 */
[----:B--2---:R-:W-:-:S03]  /*0190*/  DADD R6, R2, R4 ;  /* 0x0000000002067229 */ /* 0x004fc60000000004 */
[----:B------:R-:W-:Y:S04]  /*01a0*/  STS.64 [R15], R4 ;  /* 0x000000040f007388 */ /* 0x000fe80000000a00 */
[----:B------:R-:W-:Y:S01]  /*01b0*/  STG.E.64 desc[UR8][R8.64], R6 ;  /* 0x0000000608007986 */ /* 0x000fe2000c101b08 */
[----:B------:R-:W-:Y:S05]  /*01c0*/  EXIT ;  /* 0x000000000000794d */ /* 0x000fea0003800000 */
.L_x_0:
[----:B------:R-:W-:-:S00]  /*01d0*/  BRA `(.L_x_0) ;  /* 0xfffffffc00fc7947 */ /* 0x000fc0000383ffff */
[----:B------:R-:W-:-:S00]  /*01e0*/  NOP ;  /* 0x0000000000007918 */ /* 0x000fc00000000000 */
        /* <DEDUP_REMOVED lines=9> */
.L_x_7:


//--------------------- .text._Z27vector_addition_uncoalescedPdS_S_i --------------------------
	.section	.text._Z27vector_addition_uncoalescedPdS_S_i,"ax",@progbits
	.align	128
        .global         _Z27vector_addition_uncoalescedPdS_S_i
        .type           _Z27vector_addition_uncoalescedPdS_S_i,@function
        .size           _Z27vector_addition_uncoalescedPdS_S_i,(.L_x_8 - _Z27vector_addition_uncoalescedPdS_S_i)
        .other          _Z27vector_addition_uncoalescedPdS_S_i,@"STO_CUDA_ENTRY STV_DEFAULT"
_Z27vector_addition_uncoalescedPdS_S_i:
.text._Z27vector_addition_uncoalescedPdS_S_i:
[----:B------:R-:W-:Y:S01]  /*0000*/  LDC R1, c[0x0][0x37c] ;  /* 0x0000df00ff017b82 */ /* 0x000fe20000000800 */
[----:B------:R-:W0:Y:S07]  /*0010*/  S2R R5, SR_TID.X ;  /* 0x0000000000057919 */ /* 0x000e2e0000002100 */
[----:B------:R-:W1:Y:S01]  /*0020*/  S2UR UR4, SR_CTAID.X ;  /* 0x00000000000479c3 */ /* 0x000e620000002500 */
[----:B------:R-:W1:Y:S07]  /*0030*/  LDCU UR5, c[0x0][0x360] ;  /* 0x00006c00ff0577ac */ /* 0x000e6e0008000800 */
[----:B------:R-:W2:Y:S01]  /*0040*/  LDC R0, c[0x0][0x398] ;  /* 0x0000e600ff007b82 */ /* 0x000ea20000000800 */
[----:B-1----:R-:W-:-:S06]  /*0050*/  UIMAD UR4, UR4, UR5, URZ ;  /* 0x00000005040472a4 */ /* 0x002fcc000f8e02ff */
[----:B0-----:R-:W-:-:S05]  /*0060*/  VIADD R3, R5, UR4 ;  /* 0x0000000405037c36 */ /* 0x001fca0008000000 */
[----:B--2---:R-:W-:-:S13]  /*0070*/  ISETP.GE.AND P0, PT, R3, R0, PT ;  /* 0x000000000300720c */ /* 0x004fda0003f06270 */
[----:B------:R-:W-:Y:S05]  /*0080*/  @P0 EXIT ;  /* 0x000000000000094d */ /* 0x000fea0003800000 */
[----:B------:R-:W-:Y:S01]  /*0090*/  ULOP3.LUT UR4, URZ, UR4, URZ, 0x33, !UPT ;  /* 0x00000004ff047292 */ /* 0x000fe2000f8e33ff */
[----:B------:R-:W-:Y:S01]  /*00a0*/  VIADDMNMX R2, R3, 0x20, R0, !PT ;  /* 0x0000002003027846 */ /* 0x000fe20007800100 */
[----:B------:R-:W0:Y:S01]  /*00b0*/  LDCU.64 UR12, c[0x0][0x358] ;  /* 0x00006b00ff0c77ac */ /* 0x000e220008000a00 */
[----:B------:R-:W-:Y:S03]  /*00c0*/  BSSY.RECONVERGENT B0, `(.L_x_1) ;  /* 0x0000017000007945 */ /* 0x000fe60003800200 */
[----:B------:R-:W-:-:S04]  /*00d0*/  IADD3 R2, PT, PT, -R5, UR4, R2 ;  /* 0x0000000405027c10 */ /* 0x000fc8000fffe102 */
[C---:B------:R-:W-:Y:S02]  /*00e0*/  LOP3.LUT R4, R2.reuse, 0x60, RZ, 0xc0, !PT ;  /* 0x0000006002047812 */ /* 0x040fe400078ec0ff */
[----:B------:R-:W-:Y:S02]  /*00f0*/  ISETP.GE.U32.AND P0, PT, R2, 0x60, PT ;  /* 0x000000600200780c */ /* 0x000fe40003f06070 */
[----:B------:R-:W-:-:S13]  /*0100*/  ISETP.NE.AND P1, PT, R4, 0x60, PT ;  /* 0x000000600400780c */ /* 0x000fda0003f25270 */
[----:B0-----:R-:W-:Y:S05]  /*0110*/  @!P1 BRA `(.L_x_2) ;  /* 0x0000000000449947 */ /* 0x001fea0003800000 */
[----:B------:R-:W0:Y:S01]  /*0120*/  LDC.64 R4, c[0x0][0x390] ;  /* 0x0000e400ff047b82 */ /* 0x000e220000000a00 */
[----:B------:R-:W-:-:S04]  /*0130*/  LEA.HI R2, R2, 0x1, RZ, 0x1b ;  /* 0x0000000102027811 */ /* 0x000fc800078fd8ff */
[----:B------:R-:W-:-:S03]  /*0140*/  LOP3.LUT R2, R2, 0x3, RZ, 0xc0, !PT ;  /* 0x0000000302027812 */ /* 0x000fc600078ec0ff */
[----:B------:R-:W1:Y:S02]  /*0150*/  LDC.64 R6, c[0x0][0x380] ;  /* 0x0000e000ff067b82 */ /* 0x000e640000000a00 */
[----:B------:R-:W-:-:S06]  /*0160*/  IMAD.MOV R2, RZ, RZ, -R2 ;  /* 0x000000ffff027224 */ /* 0x000fcc00078e0a02 */
[----:B------:R-:W2:Y:S02]  /*0170*/  LDC.64 R8, c[0x0][0x388] ;  /* 0x0000e200ff087b82 */ /* 0x000ea40000000a00 */
.L_x_3:
[----:B--2---:R-:W-:-:S04]  /*0180*/  IMAD.WIDE R12, R3, 0x8, R8 ;  /* 0x00000008030c7825 */ /* 0x004fc800078e0208 */
[C---:B-1----:R-:W-:Y:S02]  /*0190*/  IMAD.WIDE R14, R3.reuse, 0x8, R6 ;  /* 0x00000008030e7825 */ /* 0x042fe400078e0206 */
[----:B------:R-:W2:Y:S04]  /*01a0*/  LDG.E.64 R12, desc[UR12][R12.64] ;  /* 0x0000000c0c0c7981 */ /* 0x000ea8000c1e1b00 */
[----:B------:R-:W2:Y:S01]  /*01b0*/  LDG.E.64 R14, desc[UR12][R14.64] ;  /* 0x0000000c0e0e7981 */ /* 0x000ea2000c1e1b00 */
[----:B0--3--:R-:W-:Y:S01]  /*01c0*/  IMAD.WIDE R10, R3, 0x8, R4 ;  /* 0x00000008030a7825 */ /* 0x009fe200078e0204 */
[----:B------:R-:W-:-:S03]  /*01d0*/  IADD3 R2, PT, PT, R2, 0x1, RZ ;  /* 0x0000000102027810 */ /* 0x000fc60007ffe0ff */
[----:B------:R-:W-:Y:S01]  /*01e0*/  VIADD R3, R3, 0x20 ;  /* 0x0000002003037836 */ /* 0x000fe20000000000 */
[----:B------:R-:W-:Y:S01]  /*01f0*/  ISETP.NE.AND P1, PT, R2, RZ, PT ;  /* 0x000000ff0200720c */ /* 0x000fe20003f25270 */
[----:B--2---:R-:W-:-:S07]  /*0200*/  DADD R16, R14, R12 ;  /* 0x000000000e107229 */ /* 0x004fce000000000c */
[----:B------:R3:W-:Y:S05]  /*0210*/  STG.E.64 desc[UR12][R10.64], R16 ;  /* 0x000000100a007986 */ /* 0x0007ea000c101b0c */
[----:B------:R-:W-:Y:S05]  /*0220*/  @P1 BRA `(.L_x_3) ;  /* 0xfffffffc00d41947 */ /* 0x000fea000383ffff */
.L_x_2:
[----:B------:R-:W-:Y:S05]  /*0230*/  BSYNC.RECONVERGENT B0 ;  /* 0x0000000000007941 */ /* 0x000fea0003800200 */
.L_x_1:
[----:B------:R-:W-:Y:S05]  /*0240*/  @!P0 EXIT ;  /* 0x000000000000894d */ /* 0x000fea0003800000 */
[----:B------:R-:W0:Y:S01]  /*0250*/  LDCU.128 UR4, c[0x0][0x380] ;  /* 0x00007000ff0477ac */ /* 0x000e220008000c00 */
[----:B------:R-:W1:Y:S01]  /*0260*/  LDCU.64 UR10, c[0x0][0x390] ;  /* 0x00007200ff0a77ac */ /* 0x000e620008000a00 */
[----:B0-----:R-:W-:Y:S02]  /*0270*/  UIADD3 UR8, UP0, UPT, UR4, 0x200, URZ ;  /* 0x0000020004087890 */ /* 0x001fe4000ff1e0ff */
[----:B------:R-:W-:Y:S02]  /*0280*/  UIADD3 UR6, UP1, UPT, UR6, 0x200, URZ ;  /* 0x0000020006067890 */ /* 0x000fe4000ff3e0ff */
[----:B-1----:R-:W-:Y:S02]  /*0290*/  UIADD3 UR4, UP2, UPT, UR10, 0x200, URZ ;  /* 0x000002000a047890 */ /* 0x002fe4000ff5e0ff */
[----:B------:R-:W-:Y:S02]  /*02a0*/  UIADD3.X UR9, UPT, UPT, URZ, UR5, URZ, UP0, !UPT ;  /* 0x00000005ff097290 */ /* 0x000fe400087fe4ff */
[----:B------:R-:W-:-:S02]  /*02b0*/  UIADD3.X UR7, UPT, UPT, URZ, UR7, URZ, UP1, !UPT ;  /* 0x00000007ff077290 */ /* 0x000fc40008ffe4ff */
[----:B------:R-:W-:-:S12]  /*02c0*/  UIADD3.X UR5, UPT, UPT, URZ, UR11, URZ, UP2, !UPT ;  /* 0x0000000bff057290 */ /* 0x000fd800097fe4ff */
.L_x_4:
[----:B------:R-:W-:Y:S01]  /*02d0*/  MOV R8, UR8 ;  /* 0x0000000800087c02 */ /* 0x000fe20008000f00 */
[----:B------:R-:W-:Y:S01]  /*02e0*/  IMAD.U32 R9, RZ, RZ, UR9 ;  /* 0x00000009ff097e24 */ /* 0x000fe2000f8e00ff */
[----:B------:R-:W-:Y:S01]  /*02f0*/  MOV R4, UR6 ;  /* 0x0000000600047c02 */ /* 0x000fe20008000f00 */
[----:B------:R-:W-:Y:S02]  /*0300*/  IMAD.U32 R5, RZ, RZ, UR7 ;  /* 0x00000007ff057e24 */ /* 0x000fe4000f8e00ff */
[----:B------:R-:W-:-:S04]  /*0310*/  IMAD.WIDE R8, R3, 0x8, R8 ;  /* 0x0000000803087825 */ /* 0x000fc800078e0208 */
[----:B------:R-:W-:Y:S01]  /*0320*/  IMAD.WIDE R4, R3, 0x8, R4 ;  /* 0x0000000803047825 */ /* 0x000fe200078e0204 */
[----:B0-----:R-:W2:Y:S04]  /*0330*/  LDG.E.64 R6, desc[UR12][R8.64+-0x200] ;  /* 0xfffe000c08067981 */ /* 0x001ea8000c1e1b00 */
[----:B---3--:R-:W2:Y:S01]  /*0340*/  LDG.E.64 R10, desc[UR12][R4.64+-0x200] ;  /* 0xfffe000c040a7981 */ /* 0x008ea2000c1e1b00 */
[----:B------:R-:W-:Y:S01]  /*0350*/  MOV R12, UR4 ;  /* 0x00000004000c7c02 */ /* 0x000fe20008000f00 */
[----:B------:R-:W-:Y:S01]  /*0360*/  IMAD.U32 R13, RZ, RZ, UR5 ;  /* 0x00000005ff0d7e24 */ /* 0x000fe2000f8e00ff */
[----:B--2---:R-:W-:-:S03]  /*0370*/  DADD R10, R6, R10 ;  /* 0x00000000060a7229 */ /* 0x004fc6000000000a */
[----:B------:R-:W-:-:S05]  /*0380*/  IMAD.WIDE R6, R3, 0x8, R12 ;  /* 0x0000000803067825 */ /* 0x000fca00078e020c */
[----:B------:R0:W-:Y:S04]  /*0390*/  STG.E.64 desc[UR12][R6.64+-0x200], R10 ;  /* 0xfffe000a06007986 */ /* 0x0001e8000c101b0c */
[----:B------:R-:W2:Y:S04]  /*03a0*/  LDG.E.64 R12, desc[UR12][R8.64+-0x100] ;  /* 0xffff000c080c7981 */ /* 0x000ea8000c1e1b00 */
[----:B------:R-:W2:Y:S02]  /*03b0*/  LDG.E.64 R14, desc[UR12][R4.64+-0x100] ;  /* 0xffff000c040e7981 */ /* 0x000ea4000c1e1b00 */
[----:B--2---:R-:W-:-:S07]  /*03c0*/  DADD R12, R12, R14 ;  /* 0x000000000c0c7229 */ /* 0x004fce000000000e */
[----:B------:R0:W-:Y:S04]  /*03d0*/  STG.E.64 desc[UR12][R6.64+-0x100], R12 ;  /* 0xffff000c06007986 */ /* 0x0001e8000c101b0c */
[----:B------:R-:W2:Y:S04]  /*03e0*/  LDG.E.64 R14, desc[UR12][R8.64] ;  /* 0x0000000c080e7981 */ /* 0x000ea8000c1e1b00 */
[----:B------:R-:W2:Y:S02]  /*03f0*/  LDG.E.64 R16, desc[UR12][R4.64] ;  /* 0x0000000c04107981 */ /* 0x000ea4000c1e1b00 */
[----:B--2---:R-:W-:-:S07]  /*0400*/  DADD R14, R14, R16 ;  /* 0x000000000e0e7229 */ /* 0x004fce0000000010 */
[----:B------:R0:W-:Y:S04]  /*0410*/  STG.E.64 desc[UR12][R6.64], R14 ;  /* 0x0000000e06007986 */ /* 0x0001e8000c101b0c */
[----:B------:R-:W2:Y:S04]  /*0420*/  LDG.E.64 R16, desc[UR12][R8.64+0x100] ;  /* 0x0001000c08107981 */ /* 0x000ea8000c1e1b00 */
[----:B------:R-:W2:Y:S01]  /*0430*/  LDG.E.64 R18, desc[UR12][R4.64+0x100] ;  /* 0x0001000c04127981 */ /* 0x000ea2000c1e1b00 */
[----:B------:R-:W-:-:S04]  /*0440*/  IADD3 R3, PT, PT, R3, 0x80, RZ ;  /* 0x0000008003037810 */ /* 0x000fc80007ffe0ff */
[----:B------:R-:W-:Y:S01]  /*0450*/  ISETP.GE.AND P0, PT, R3, R0, PT ;  /* 0x000000000300720c */ /* 0x000fe20003f06270 */
[----:B--2---:R-:W-:-:S07]  /*0460*/  DADD R16, R16, R18 ;  /* 0x0000000010107229 */ /* 0x004fce0000000012 */
[----:B------:R0:W-:Y:S05]  /*0470*/  STG.E.64 desc[UR12][R6.64+0x100], R16 ;  /* 0x0001001006007986 */ /* 0x0001ea000c101b0c */
[----:B------:R-:W-:Y:S05]  /*0480*/  @!P0 BRA `(.L_x_4) ;  /* 0xfffffffc00908947 */ /* 0x000fea000383ffff */
[----:B------:R-:W-:Y:S05]  /*0490*/  EXIT ;  /* 0x000000000000794d */ /* 0x000fea0003800000 */
.L_x_5:
        /* <DEDUP_REMOVED lines=14> */
.L_x_8:


//--------------------- .text._Z25vector_addition_coalescedPdS_S_i --------------------------
	.section	.text._Z25vector_addition_coalescedPdS_S_i,"ax",@progbits
	.align	128
        .global         _Z25vector_addition_coalescedPdS_S_i
        .type           _Z25vector_addition_coalescedPdS_S_i,@function
        .size           _Z25vector_addition_coalescedPdS_S_i,(.L_x_9 - _Z25vector_addition_coalescedPdS_S_i)
        .other          _Z25vector_addition_coalescedPdS_S_i,@"STO_CUDA_ENTRY STV_DEFAULT"
_Z25vector_addition_coalescedPdS_S_i:
.text._Z25vector_addition_coalescedPdS_S_i:
[----:B------:R-:W-:Y:S01]  /*0000*/  LDC R1, c[0x0][0x37c] ;  /* 0x0000df00ff017b82 */ /* 0x000fe20000000800 */
[----:B------:R-:W0:Y:S01]  /*0010*/  S2R R11, SR_CTAID.X ;  /* 0x00000000000b7919 */ /* 0x000e220000002500 */
[----:B------:R-:W0:Y:S01]  /*0020*/  LDCU UR4, c[0x0][0x360] ;  /* 0x00006c00ff0477ac */ /* 0x000e220008000800 */
[----:B------:R-:W0:Y:S01]  /*0030*/  S2R R0, SR_TID.X ;  /* 0x0000000000007919 */ /* 0x000e220000002100 */
[----:B------:R-:W1:Y:S01]  /*0040*/  LDCU UR5, c[0x0][0x398] ;  /* 0x00007300ff0577ac */ /* 0x000e620008000800 */
[----:B0-----:R-:W-:-:S05]  /*0050*/  IMAD R11, R11, UR4, R0 ;  /* 0x000000040b0b7c24 */ /* 0x001fca000f8e0200 */
[----:B-1----:R-:W-:-:S13]  /*0060*/  ISETP.GE.AND P0, PT, R11, UR5, PT ;  /* 0x000000050b007c0c */ /* 0x002fda000bf06270 */
[----:B------:R-:W-:Y:S05]  /*0070*/  @P0 EXIT ;  /* 0x000000000000094d */ /* 0x000fea0003800000 */
[----:B------:R-:W0:Y:S01]  /*0080*/  LDC.64 R2, c[0x0][0x380] ;  /* 0x0000e000ff027b82 */ /* 0x000e220000000a00 */
[----:B------:R-:W1:Y:S07]  /*0090*/  LDCU.64 UR4, c[0x0][0x358] ;  /* 0x00006b00ff0477ac */ /* 0x000e6e0008000a00 */
[----:B------:R-:W2:Y:S08]  /*00a0*/  LDC.64 R4, c[0x0][0x388] ;  /* 0x0000e200ff047b82 */ /* 0x000eb00000000a00 */
[----:B------:R-:W3:Y:S01]  /*00b0*/  LDC.64 R8, c[0x0][0x390] ;  /* 0x0000e400ff087b82 */ /* 0x000ee20000000a00 */
[----:B0-----:R-:W-:-:S06]  /*00c0*/  IMAD.WIDE R2, R11, 0x8, R2 ;  /* 0x000000080b027825 */ /* 0x001fcc00078e0202 */
[----:B-1----:R-:W4:Y:S01]  /*00d0*/  LDG.E.64 R2, desc[UR4][R2.64] ;  /* 0x0000000402027981 */ /* 0x002f22000c1e1b00 */
[----:B--2---:R-:W-:-:S06]  /*00e0*/  IMAD.WIDE R4, R11, 0x8, R4 ;  /* 0x000000080b047825 */ /* 0x004fcc00078e0204 */
[----:B------:R-:W4:Y:S01]  /*00f0*/  LDG.E.64 R4, desc[UR4][R4.64] ;  /* 0x0000000404047981 */ /* 0x000f22000c1e1b00 */
[----:B---3--:R-:W-:Y:S01]  /*0100*/  IMAD.WIDE R8, R11, 0x8, R8 ;  /* 0x000000080b087825 */ /* 0x008fe200078e0208 */
[----:B----4-:R-:W-:-:S07]  /*0110*/  DADD R6, R2, R4 ;  /* 0x0000000002067229 */ /* 0x010fce0000000004 */
[----:B------:R-:W-:Y:S01]  /*0120*/  STG.E.64 desc[UR4][R8.64], R6 ;  /* 0x0000000608007986 */ /* 0x000fe2000c101b04 */
[----:B------:R-:W-:Y:S05]  /*0130*/  EXIT ;  /* 0x000000000000794d */ /* 0x000fea0003800000 */
.L_x_6:
        /* <DEDUP_REMOVED lines=12> */
.L_x_9:


//--------------------- .nv.shared._Z22vector_addition_sharedPdS_S_i --------------------------
	.section	.nv.shared._Z22vector_addition_sharedPdS_S_i,"aw",@nobits
	.sectionflags	@""
	.align	8
.nv.shared._Z22vector_addition_sharedPdS_S_i:
	.zero		5120


//--------------------- .nv.shared.reserved.0     --------------------------
	.section	.nv.shared.reserved.0,"aw",@nobits
	.weak		__nv_reservedSMEM_offset_0_alias
	.size		__nv_reservedSMEM_offset_0_alias, 0, 64
	.other		__nv_reservedSMEM_offset_0_alias,@"STO_CUDA_RESERVED_SHARED STV_DEFAULT"
__nv_reservedSMEM_offset_0_alias:
	.zero		0
	.zero		64


//--------------------- .nv.constant0._Z22vector_addition_sharedPdS_S_i --------------------------
	.section	.nv.constant0._Z22vector_addition_sharedPdS_S_i,"a",@progbits
	.sectionflags	@""
	.align	4
.nv.constant0._Z22vector_addition_sharedPdS_S_i:
	.zero		924


//--------------------- .nv.constant0._Z27vector_addition_uncoalescedPdS_S_i --------------------------
	.section	.nv.constant0._Z27vector_addition_uncoalescedPdS_S_i,"a",@progbits
	.sectionflags	@""
	.align	4
.nv.constant0._Z27vector_addition_uncoalescedPdS_S_i:
	.zero		924


//--------------------- .nv.constant0._Z25vector_addition_coalescedPdS_S_i --------------------------
	.section	.nv.constant0._Z25vector_addition_coalescedPdS_S_i,"a",@progbits
	.sectionflags	@""
	.align	4
.nv.constant0._Z25vector_addition_coalescedPdS_S_i:
	.zero		924


//--------------------- SYMBOLS --------------------------

	.type		.nv.reservedSmem.offset0,@object
	.size		.nv.reservedSmem.offset0,0x4
	.type		.nv.reservedSmem.cap,@object
	.size		.nv.reservedSmem.cap,0x4
